//
// Generated by NVIDIA NVVM Compiler
//
// Compiler Build ID: CL-36424714
// Cuda compilation tools, release 13.0, V13.0.88
// Based on NVVM 20.0.0
//

.version 9.0
.target sm_100
.address_size 64

	// .globl	_Z7dkernelPj

.visible .entry _Z7dkernelPj(
	.param .u64 .ptr .align 1 _Z7dkernelPj_param_0
)
{
	.reg .b32 	%r<5>;
	.reg .b64 	%rd<5>;

	ld.param.u64 	%rd1, [_Z7dkernelPj_param_0];
	cvta.to.global.u64 	%rd2, %rd1;
	mov.u32 	%r1, %tid.x;
	mov.u32 	%r2, %ntid.x;
	mov.u32 	%r3, %ctaid.x;
	mad.lo.s32 	%r4, %r2, %r3, %r1;
	mul.wide.u32 	%rd3, %r4, 4;
	add.s64 	%rd4, %rd2, %rd3;
	st.global.u32 	[%rd4], %r4;
	ret;

}


// ===== COMPILED SASS (sm_100) =====

	.target	sm_100

	.elftype	@"ET_EXEC"


//--------------------- .note.nv.tkinfo           --------------------------
	.section	.note.nv.tkinfo,"",@"SHT_NOTE"
	.sectionflags	@"SHF_NOTE_NV_TKINFO"
	.tkinfo
        /*0018*/ 	.word	0x00000002
        /*0030*/ 	.string	""
        /*0030*/ 	.string	"ptxas"
        /*0030*/ 	.string	"Cuda compilation tools, release 13.0, V13.0.88"
        /*0030*/ 	.string	"Build cuda_13.0.r13.0/compiler.36424714_0"
        /*0030*/ 	.string	"-arch sm_100 -m 64 "



//--------------------- .note.nv.cuinfo           --------------------------
	.section	.note.nv.cuinfo,"",@"SHT_NOTE"
	.sectionflags	@"SHF_NOTE_NV_CUINFO"
        /*0018*/ 	.short	0x0002
        /*001a*/ 	.short	0x0064
        /*001c*/ 	.short	0x0082
	.zero		2


//--------------------- .nv.info                  --------------------------
	.section	.nv.info,"",@"SHT_CUDA_INFO"
	.align	4


	//----- nvinfo : EIATTR_REGCOUNT
	.align		4
        /*0000*/ 	.byte	0x04, 0x2f
        /*0002*/ 	.short	(.L_1 - .L_0)
	.align		4
.L_0:
        /*0004*/ 	.word	index@(_Z7dkernelPj)
        /*0008*/ 	.word	0x00000008


	//----- nvinfo : EIATTR_FRAME_SIZE
	.align		4
.L_1:
        /*000c*/ 	.byte	0x04, 0x11
        /*000e*/ 	.short	(.L_3 - .L_2)
	.align		4
.L_2:
        /*0010*/ 	.word	index@(_Z7dkernelPj)
        /*0014*/ 	.word	0x00000000


	//----- nvinfo : EIATTR_MIN_STACK_SIZE
	.align		4
.L_3:
        /*0018*/ 	.byte	0x04, 0x12
        /*001a*/ 	.short	(.L_5 - .L_4)
	.align		4
.L_4:
        /*001c*/ 	.word	index@(_Z7dkernelPj)
        /*0020*/ 	.word	0x00000000
.L_5:


//--------------------- .nv.compat                --------------------------
	.section	.nv.compat,"",@"SHT_CUDA_COMPAT_INFO"
	.align	4
        /*0000*/ 	.byte	0x02, 0x09, 0x00, 0x00, 0x02, 0x02, 0x01, 0x00, 0x02, 0x05, 0x05, 0x00, 0x03, 0x07, 0x01, 0x01
        /*0010*/ 	.byte	0x02, 0x03, 0x00, 0x00, 0x02, 0x06, 0x01, 0x00, 0x04, 0x0b, 0x08, 0x00, 0x09, 0x00, 0x00, 0x00
        /*0020*/ 	.byte	0x00, 0x00, 0x00, 0x00


//--------------------- .nv.info._Z7dkernelPj     --------------------------
	.section	.nv.info._Z7dkernelPj,"",@"SHT_CUDA_INFO"
	.sectionflags	@""
	.align	4


	//----- nvinfo : EIATTR_CUDA_API_VERSION
	.align		4
        /*0000*/ 	.byte	0x04, 0x37
        /*0002*/ 	.short	(.L_7 - .L_6)
.L_6:
        /*0004*/ 	.word	0x00000082


	//----- nvinfo : EIATTR_KPARAM_INFO
	.align		4
.L_7:
        /*0008*/ 	.byte	0x04, 0x17
        /*000a*/ 	.short	(.L_9 - .L_8)
.L_8:
        /*000c*/ 	.word	0x00000000
        /*0010*/ 	.short	0x0000
        /*0012*/ 	.short	0x0000
        /*0014*/ 	.byte	0x00, 0xf5, 0x21, 0x00


	//----- nvinfo : EIATTR_SPARSE_MMA_MASK
	.align		4
.L_9:
        /*0018*/ 	.byte	0x03, 0x50
        /*001a*/ 	.short	0x0000


	//----- nvinfo : EIATTR_MAXREG_COUNT
	.align		4
        /*001c*/ 	.byte	0x03, 0x1b
        /*001e*/ 	.short	0x00ff


	//----- nvinfo : EIATTR_MERCURY_ISA_VERSION
	.align		4
        /*0020*/ 	.byte	0x03, 0x5f
        /*0022*/ 	.short	0x0101


	//----- nvinfo : EIATTR_VRC_CTA_INIT_COUNT
	.align		4
        /*0024*/ 	.byte	0x02, 0x4a
	.zero		1
	.zero		1


	//----- nvinfo : EIATTR_EXIT_INSTR_OFFSETS
	.align		4
        /*0028*/ 	.byte	0x04, 0x1c
        /*002a*/ 	.short	(.L_11 - .L_10)


	//   ....[0]....
.L_10:
        /*002c*/ 	.word	0x00000090


	//----- nvinfo : EIATTR_CBANK_PARAM_SIZE
	.align		4
.L_11:
        /*0030*/ 	.byte	0x03, 0x19
        /*0032*/ 	.short	0x0008


	//----- nvinfo : EIATTR_PARAM_CBANK
	.align		4
        /*0034*/ 	.byte	0x04, 0x0a
        /*0036*/ 	.short	(.L_13 - .L_12)
	.align		4
.L_12:
        /*0038*/ 	.word	index@(.nv.constant0._Z7dkernelPj)
        /*003c*/ 	.short	0x0380
        /*003e*/ 	.short	0x0008


	//----- nvinfo : EIATTR_SW_WAR
	.align		4
.L_13:
        /*0040*/ 	.byte	0x04, 0x36
        /*0042*/ 	.short	(.L_15 - .L_14)
.L_14:
        /*0044*/ 	.word	0x00000008
.L_15:


//--------------------- .nv.callgraph             --------------------------
	.section	.nv.callgraph,"",@"SHT_CUDA_CALLGRAPH"
	.align	4
	.sectionentsize	8
	.align		4
        /*0000*/ 	.word	0x00000000
	.align		4
        /*0004*/ 	.word	0xffffffff
	.align		4
        /*0008*/ 	.word	0x00000000
	.align		4
        /*000c*/ 	.word	0xfffffffe
	.align		4
        /*0010*/ 	.word	0x00000000
	.align		4
        /*0014*/ 	.word	0xfffffffd
	.align		4
        /*0018*/ 	.word	0x00000000
	.align		4
        /*001c*/ 	.word	0xfffffffc


//--------------------- .text._Z7dkernelPj        --------------------------
	.section	.text._Z7dkernelPj,"ax",@progbits
	.align	128
        .global         _Z7dkernelPj
        .type           _Z7dkernelPj,@function
        .size           _Z7dkernelPj,(.L_x_1 - _Z7dkernelPj)
        .other          _Z7dkernelPj,@"STO_CUDA_ENTRY STV_DEFAULT"
_Z7dkernelPj:
.text._Z7dkernelPj:
[----:B------:R-:W-:Y:S01]  /*0000*/  LDC R1, c[0x0][0x37c] ;  /* 0x0000df00ff017b82 */ /* 0x000fe20000000800 */
[----:B------:R-:W0:Y:S07]  /*0010*/  S2R R5, SR_TID.X ;  /* 0x0000000000057919 */ /* 0x000e2e0000002100 */
[----:B------:R-:W1:Y:S01]  /*0020*/  LDC.64 R2, c[0x0][0x380] ;  /* 0x0000e000ff027b82 */ /* 0x000e620000000a00 */
[----:B------:R-:W0:Y:S01]  /*0030*/  LDCU UR6, c[0x0][0x360] ;  /* 0x00006c00ff0677ac */ /* 0x000e220008000800 */
[----:B------:R-:W0:Y:S01]  /*0040*/  S2R R0, SR_CTAID.X ;  /* 0x0000000000007919 */ /* 0x000e220000002500 */
[----:B------:R-:W2:Y:S01]  /*0050*/  LDCU.64 UR4, c[0x0][0x358] ;  /* 0x00006b00ff0477ac */ /* 0x000ea20008000a00 */
[----:B0-----:R-:W-:-:S04]  /*0060*/  IMAD R5, R0, UR6, R5 ;  /* 0x0000000600057c24 */ /* 0x001fc8000f8e0205 */
[----:B-1----:R-:W-:-:S05]  /*0070*/  IMAD.WIDE.U32 R2, R5, 0x4, R2 ;  /* 0x0000000405027825 */ /* 0x002fca00078e0002 */
[----:B--2---:R-:W-:Y:S01]  /*0080*/  STG.E desc[UR4][R2.64], R5 ;  /* 0x0000000502007986 */ /* 0x004fe2000c101904 */
[----:B------:R-:W-:Y:S05]  /*0090*/  EXIT ;  /* 0x000000000000794d */ /* 0x000fea0003800000 */
.L_x_0:
[----:B------:R-:W-:-:S00]  /*00a0*/  BRA `(.L_x_0) ;  /* 0xfffffffc00fc7947 */ /* 0x000fc0000383ffff */
[----:B------:R-:W-:-:S00]  /*00b0*/  NOP ;  /* 0x0000000000007918 */ /* 0x000fc00000000000 */
        /* <DEDUP_REMOVED lines=12> */
.L_x_1:


//--------------------- .nv.shared.reserved.0     --------------------------
	.section	.nv.shared.reserved.0,"aw",@nobits
	.weak		__nv_reservedSMEM_offset_0_alias
	.size		__nv_reservedSMEM_offset_0_alias, 0, 64
	.other		__nv_reservedSMEM_offset_0_alias,@"STO_CUDA_RESERVED_SHARED STV_DEFAULT"
__nv_reservedSMEM_offset_0_alias:
	.zero		0
	.zero		64


//--------------------- .nv.constant0._Z7dkernelPj --------------------------
	.section	.nv.constant0._Z7dkernelPj,"a",@progbits
	.sectionflags	@""
	.align	4
.nv.constant0._Z7dkernelPj:
	.zero		904


//--------------------- SYMBOLS --------------------------

	.type		.nv.reservedSmem.offset0,@object
	.size		.nv.reservedSmem.offset0,0x4
